//
// Generated by NVIDIA NVVM Compiler
//
// Compiler Build ID: CL-36424714
// Cuda compilation tools, release 13.0, V13.0.88
// Based on NVVM 20.0.0
//

.version 9.0
.target sm_100
.address_size 64

	// .globl	_Z16block_mul_kerneliiPfS_S_
.extern .shared .align 16 .b8 share[];

.visible .entry _Z16block_mul_kerneliiPfS_S_(
	.param .u32 _Z16block_mul_kerneliiPfS_S__param_0,
	.param .u32 _Z16block_mul_kerneliiPfS_S__param_1,
	.param .u64 .ptr .align 1 _Z16block_mul_kerneliiPfS_S__param_2,
	.param .u64 .ptr .align 1 _Z16block_mul_kerneliiPfS_S__param_3,
	.param .u64 .ptr .align 1 _Z16block_mul_kerneliiPfS_S__param_4
)
{
	.reg .pred 	%p<6>;
	.reg .b32 	%r<62>;
	.reg .b32 	%f<323>;
	.reg .b64 	%rd<27>;

	ld.param.u32 	%r23, [_Z16block_mul_kerneliiPfS_S__param_0];
	ld.param.u32 	%r24, [_Z16block_mul_kerneliiPfS_S__param_1];
	ld.param.u64 	%rd6, [_Z16block_mul_kerneliiPfS_S__param_2];
	ld.param.u64 	%rd7, [_Z16block_mul_kerneliiPfS_S__param_3];
	mov.u32 	%r25, %ctaid.x;
	mul.lo.s32 	%r1, %r24, %r25;
	mov.u32 	%r2, %tid.x;
	shr.s32 	%r26, %r24, 31;
	shr.u32 	%r27, %r26, 27;
	add.s32 	%r28, %r24, %r27;
	shr.s32 	%r3, %r28, 5;
	setp.lt.s32 	%p1, %r24, 32;
	@%p1 bra 	$L__BB0_8;
	mov.u32 	%r30, %tid.y;
	shr.s32 	%r31, %r23, 31;
	shr.u32 	%r32, %r31, 27;
	add.s32 	%r33, %r23, %r32;
	shr.s32 	%r34, %r33, 5;
	neg.s32 	%r7, %r34;
	shl.b32 	%r35, %r30, 7;
	add.s32 	%r36, %r35, %r2;
	shl.b32 	%r37, %r36, 2;
	mov.u32 	%r38, share;
	add.s32 	%r4, %r38, %r37;
	shl.b32 	%r39, %r2, 2;
	add.s32 	%r40, %r38, %r39;
	add.s32 	%r5, %r40, 4096;
	shl.b32 	%r41, %r30, 9;
	add.s32 	%r6, %r38, %r41;
	mul.wide.u32 	%rd1, %r23, 4;
	mul.wide.u32 	%rd2, %r23, 8;
	mul.wide.u32 	%rd3, %r23, 12;
	mul.lo.s32 	%r42, %r30, %r23;
	shl.b32 	%r43, %r42, 2;
	add.s32 	%r44, %r2, %r43;
	add.s32 	%r8, %r44, %r1;
	shl.b32 	%r9, %r23, 5;
	cvta.to.global.u64 	%rd4, %rd6;
	cvta.to.global.u64 	%rd5, %rd7;
	mov.b32 	%r57, 0;
	mul.wide.s32 	%rd22, %r23, 4;
$L__BB0_2:
	ld.param.u32 	%r56, [_Z16block_mul_kerneliiPfS_S__param_1];
	shl.b32 	%r46, %r57, 5;
	mov.u32 	%r47, %ctaid.y;
	mov.u32 	%r48, %tid.y;
	shl.b32 	%r49, %r48, 2;
	mad.lo.s32 	%r50, %r56, %r47, %r49;
	add.s32 	%r51, %r46, %r50;
	mov.u32 	%r52, %tid.x;
	mad.lo.s32 	%r11, %r51, %r23, %r52;
	mov.b32 	%r58, 0;
$L__BB0_3:
	setp.lt.s32 	%p2, %r23, 32;
	shl.b32 	%r13, %r58, 5;
	mov.f32 	%f319, 0f00000000;
	mov.f32 	%f320, %f319;
	mov.f32 	%f321, %f319;
	mov.f32 	%f322, %f319;
	@%p2 bra 	$L__BB0_6;
	add.s32 	%r59, %r8, %r13;
	mov.f32 	%f322, 0f00000000;
	mov.u32 	%r60, %r11;
	mov.u32 	%r61, %r7;
	mov.f32 	%f321, %f322;
	mov.f32 	%f320, %f322;
	mov.f32 	%f319, %f322;
$L__BB0_5:
	mul.wide.s32 	%rd9, %r60, 4;
	add.s64 	%rd10, %rd4, %rd9;
	mul.wide.s32 	%rd11, %r59, 4;
	add.s64 	%rd12, %rd5, %rd11;
	ld.global.f32 	%f15, [%rd10];
	st.shared.f32 	[%r4], %f15;
	add.s64 	%rd13, %rd10, %rd1;
	ld.global.f32 	%f16, [%rd13];
	st.shared.f32 	[%r4+128], %f16;
	add.s64 	%rd14, %rd10, %rd2;
	ld.global.f32 	%f17, [%rd14];
	st.shared.f32 	[%r4+256], %f17;
	add.s64 	%rd15, %rd10, %rd3;
	ld.global.f32 	%f18, [%rd15];
	st.shared.f32 	[%r4+384], %f18;
	ld.global.f32 	%f19, [%rd12];
	st.shared.f32 	[%r4+4096], %f19;
	add.s64 	%rd16, %rd12, %rd1;
	ld.global.f32 	%f20, [%rd16];
	st.shared.f32 	[%r4+4224], %f20;
	add.s64 	%rd17, %rd12, %rd2;
	ld.global.f32 	%f21, [%rd17];
	st.shared.f32 	[%r4+4352], %f21;
	add.s64 	%rd18, %rd12, %rd3;
	ld.global.f32 	%f22, [%rd18];
	st.shared.f32 	[%r4+4480], %f22;
	bar.sync 	0;
	ld.shared.f32 	%f23, [%r5];
	ld.shared.v4.f32 	{%f24, %f25, %f26, %f27}, [%r6];
	ld.shared.v4.f32 	{%f28, %f29, %f30, %f31}, [%r6+128];
	ld.shared.v4.f32 	{%f32, %f33, %f34, %f35}, [%r6+256];
	ld.shared.v4.f32 	{%f36, %f37, %f38, %f39}, [%r6+384];
	fma.rn.f32 	%f40, %f23, %f24, %f319;
	fma.rn.f32 	%f41, %f23, %f28, %f320;
	fma.rn.f32 	%f42, %f23, %f32, %f321;
	fma.rn.f32 	%f43, %f23, %f36, %f322;
	ld.shared.f32 	%f44, [%r5+128];
	fma.rn.f32 	%f45, %f44, %f25, %f40;
	fma.rn.f32 	%f46, %f44, %f29, %f41;
	fma.rn.f32 	%f47, %f44, %f33, %f42;
	fma.rn.f32 	%f48, %f44, %f37, %f43;
	ld.shared.f32 	%f49, [%r5+256];
	fma.rn.f32 	%f50, %f49, %f26, %f45;
	fma.rn.f32 	%f51, %f49, %f30, %f46;
	fma.rn.f32 	%f52, %f49, %f34, %f47;
	fma.rn.f32 	%f53, %f49, %f38, %f48;
	ld.shared.f32 	%f54, [%r5+384];
	fma.rn.f32 	%f55, %f54, %f27, %f50;
	fma.rn.f32 	%f56, %f54, %f31, %f51;
	fma.rn.f32 	%f57, %f54, %f35, %f52;
	fma.rn.f32 	%f58, %f54, %f39, %f53;
	ld.shared.f32 	%f59, [%r5+512];
	ld.shared.v4.f32 	{%f60, %f61, %f62, %f63}, [%r6+16];
	ld.shared.v4.f32 	{%f64, %f65, %f66, %f67}, [%r6+144];
	ld.shared.v4.f32 	{%f68, %f69, %f70, %f71}, [%r6+272];
	ld.shared.v4.f32 	{%f72, %f73, %f74, %f75}, [%r6+400];
	fma.rn.f32 	%f76, %f59, %f60, %f55;
	fma.rn.f32 	%f77, %f59, %f64, %f56;
	fma.rn.f32 	%f78, %f59, %f68, %f57;
	fma.rn.f32 	%f79, %f59, %f72, %f58;
	ld.shared.f32 	%f80, [%r5+640];
	fma.rn.f32 	%f81, %f80, %f61, %f76;
	fma.rn.f32 	%f82, %f80, %f65, %f77;
	fma.rn.f32 	%f83, %f80, %f69, %f78;
	fma.rn.f32 	%f84, %f80, %f73, %f79;
	ld.shared.f32 	%f85, [%r5+768];
	fma.rn.f32 	%f86, %f85, %f62, %f81;
	fma.rn.f32 	%f87, %f85, %f66, %f82;
	fma.rn.f32 	%f88, %f85, %f70, %f83;
	fma.rn.f32 	%f89, %f85, %f74, %f84;
	ld.shared.f32 	%f90, [%r5+896];
	fma.rn.f32 	%f91, %f90, %f63, %f86;
	fma.rn.f32 	%f92, %f90, %f67, %f87;
	fma.rn.f32 	%f93, %f90, %f71, %f88;
	fma.rn.f32 	%f94, %f90, %f75, %f89;
	ld.shared.f32 	%f95, [%r5+1024];
	ld.shared.v4.f32 	{%f96, %f97, %f98, %f99}, [%r6+32];
	ld.shared.v4.f32 	{%f100, %f101, %f102, %f103}, [%r6+160];
	ld.shared.v4.f32 	{%f104, %f105, %f106, %f107}, [%r6+288];
	ld.shared.v4.f32 	{%f108, %f109, %f110, %f111}, [%r6+416];
	fma.rn.f32 	%f112, %f95, %f96, %f91;
	fma.rn.f32 	%f113, %f95, %f100, %f92;
	fma.rn.f32 	%f114, %f95, %f104, %f93;
	fma.rn.f32 	%f115, %f95, %f108, %f94;
	ld.shared.f32 	%f116, [%r5+1152];
	fma.rn.f32 	%f117, %f116, %f97, %f112;
	fma.rn.f32 	%f118, %f116, %f101, %f113;
	fma.rn.f32 	%f119, %f116, %f105, %f114;
	fma.rn.f32 	%f120, %f116, %f109, %f115;
	ld.shared.f32 	%f121, [%r5+1280];
	fma.rn.f32 	%f122, %f121, %f98, %f117;
	fma.rn.f32 	%f123, %f121, %f102, %f118;
	fma.rn.f32 	%f124, %f121, %f106, %f119;
	fma.rn.f32 	%f125, %f121, %f110, %f120;
	ld.shared.f32 	%f126, [%r5+1408];
	fma.rn.f32 	%f127, %f126, %f99, %f122;
	fma.rn.f32 	%f128, %f126, %f103, %f123;
	fma.rn.f32 	%f129, %f126, %f107, %f124;
	fma.rn.f32 	%f130, %f126, %f111, %f125;
	ld.shared.f32 	%f131, [%r5+1536];
	ld.shared.v4.f32 	{%f132, %f133, %f134, %f135}, [%r6+48];
	ld.shared.v4.f32 	{%f136, %f137, %f138, %f139}, [%r6+176];
	ld.shared.v4.f32 	{%f140, %f141, %f142, %f143}, [%r6+304];
	ld.shared.v4.f32 	{%f144, %f145, %f146, %f147}, [%r6+432];
	fma.rn.f32 	%f148, %f131, %f132, %f127;
	fma.rn.f32 	%f149, %f131, %f136, %f128;
	fma.rn.f32 	%f150, %f131, %f140, %f129;
	fma.rn.f32 	%f151, %f131, %f144, %f130;
	ld.shared.f32 	%f152, [%r5+1664];
	fma.rn.f32 	%f153, %f152, %f133, %f148;
	fma.rn.f32 	%f154, %f152, %f137, %f149;
	fma.rn.f32 	%f155, %f152, %f141, %f150;
	fma.rn.f32 	%f156, %f152, %f145, %f151;
	ld.shared.f32 	%f157, [%r5+1792];
	fma.rn.f32 	%f158, %f157, %f134, %f153;
	fma.rn.f32 	%f159, %f157, %f138, %f154;
	fma.rn.f32 	%f160, %f157, %f142, %f155;
	fma.rn.f32 	%f161, %f157, %f146, %f156;
	ld.shared.f32 	%f162, [%r5+1920];
	fma.rn.f32 	%f163, %f162, %f135, %f158;
	fma.rn.f32 	%f164, %f162, %f139, %f159;
	fma.rn.f32 	%f165, %f162, %f143, %f160;
	fma.rn.f32 	%f166, %f162, %f147, %f161;
	ld.shared.f32 	%f167, [%r5+2048];
	ld.shared.v4.f32 	{%f168, %f169, %f170, %f171}, [%r6+64];
	ld.shared.v4.f32 	{%f172, %f173, %f174, %f175}, [%r6+192];
	ld.shared.v4.f32 	{%f176, %f177, %f178, %f179}, [%r6+320];
	ld.shared.v4.f32 	{%f180, %f181, %f182, %f183}, [%r6+448];
	fma.rn.f32 	%f184, %f167, %f168, %f163;
	fma.rn.f32 	%f185, %f167, %f172, %f164;
	fma.rn.f32 	%f186, %f167, %f176, %f165;
	fma.rn.f32 	%f187, %f167, %f180, %f166;
	ld.shared.f32 	%f188, [%r5+2176];
	fma.rn.f32 	%f189, %f188, %f169, %f184;
	fma.rn.f32 	%f190, %f188, %f173, %f185;
	fma.rn.f32 	%f191, %f188, %f177, %f186;
	fma.rn.f32 	%f192, %f188, %f181, %f187;
	ld.shared.f32 	%f193, [%r5+2304];
	fma.rn.f32 	%f194, %f193, %f170, %f189;
	fma.rn.f32 	%f195, %f193, %f174, %f190;
	fma.rn.f32 	%f196, %f193, %f178, %f191;
	fma.rn.f32 	%f197, %f193, %f182, %f192;
	ld.shared.f32 	%f198, [%r5+2432];
	fma.rn.f32 	%f199, %f198, %f171, %f194;
	fma.rn.f32 	%f200, %f198, %f175, %f195;
	fma.rn.f32 	%f201, %f198, %f179, %f196;
	fma.rn.f32 	%f202, %f198, %f183, %f197;
	ld.shared.f32 	%f203, [%r5+2560];
	ld.shared.v4.f32 	{%f204, %f205, %f206, %f207}, [%r6+80];
	ld.shared.v4.f32 	{%f208, %f209, %f210, %f211}, [%r6+208];
	ld.shared.v4.f32 	{%f212, %f213, %f214, %f215}, [%r6+336];
	ld.shared.v4.f32 	{%f216, %f217, %f218, %f219}, [%r6+464];
	fma.rn.f32 	%f220, %f203, %f204, %f199;
	fma.rn.f32 	%f221, %f203, %f208, %f200;
	fma.rn.f32 	%f222, %f203, %f212, %f201;
	fma.rn.f32 	%f223, %f203, %f216, %f202;
	ld.shared.f32 	%f224, [%r5+2688];
	fma.rn.f32 	%f225, %f224, %f205, %f220;
	fma.rn.f32 	%f226, %f224, %f209, %f221;
	fma.rn.f32 	%f227, %f224, %f213, %f222;
	fma.rn.f32 	%f228, %f224, %f217, %f223;
	ld.shared.f32 	%f229, [%r5+2816];
	fma.rn.f32 	%f230, %f229, %f206, %f225;
	fma.rn.f32 	%f231, %f229, %f210, %f226;
	fma.rn.f32 	%f232, %f229, %f214, %f227;
	fma.rn.f32 	%f233, %f229, %f218, %f228;
	ld.shared.f32 	%f234, [%r5+2944];
	fma.rn.f32 	%f235, %f234, %f207, %f230;
	fma.rn.f32 	%f236, %f234, %f211, %f231;
	fma.rn.f32 	%f237, %f234, %f215, %f232;
	fma.rn.f32 	%f238, %f234, %f219, %f233;
	ld.shared.f32 	%f239, [%r5+3072];
	ld.shared.v4.f32 	{%f240, %f241, %f242, %f243}, [%r6+96];
	ld.shared.v4.f32 	{%f244, %f245, %f246, %f247}, [%r6+224];
	ld.shared.v4.f32 	{%f248, %f249, %f250, %f251}, [%r6+352];
	ld.shared.v4.f32 	{%f252, %f253, %f254, %f255}, [%r6+480];
	fma.rn.f32 	%f256, %f239, %f240, %f235;
	fma.rn.f32 	%f257, %f239, %f244, %f236;
	fma.rn.f32 	%f258, %f239, %f248, %f237;
	fma.rn.f32 	%f259, %f239, %f252, %f238;
	ld.shared.f32 	%f260, [%r5+3200];
	fma.rn.f32 	%f261, %f260, %f241, %f256;
	fma.rn.f32 	%f262, %f260, %f245, %f257;
	fma.rn.f32 	%f263, %f260, %f249, %f258;
	fma.rn.f32 	%f264, %f260, %f253, %f259;
	ld.shared.f32 	%f265, [%r5+3328];
	fma.rn.f32 	%f266, %f265, %f242, %f261;
	fma.rn.f32 	%f267, %f265, %f246, %f262;
	fma.rn.f32 	%f268, %f265, %f250, %f263;
	fma.rn.f32 	%f269, %f265, %f254, %f264;
	ld.shared.f32 	%f270, [%r5+3456];
	fma.rn.f32 	%f271, %f270, %f243, %f266;
	fma.rn.f32 	%f272, %f270, %f247, %f267;
	fma.rn.f32 	%f273, %f270, %f251, %f268;
	fma.rn.f32 	%f274, %f270, %f255, %f269;
	ld.shared.f32 	%f275, [%r5+3584];
	ld.shared.v4.f32 	{%f276, %f277, %f278, %f279}, [%r6+112];
	ld.shared.v4.f32 	{%f280, %f281, %f282, %f283}, [%r6+240];
	ld.shared.v4.f32 	{%f284, %f285, %f286, %f287}, [%r6+368];
	ld.shared.v4.f32 	{%f288, %f289, %f290, %f291}, [%r6+496];
	fma.rn.f32 	%f292, %f275, %f276, %f271;
	fma.rn.f32 	%f293, %f275, %f280, %f272;
	fma.rn.f32 	%f294, %f275, %f284, %f273;
	fma.rn.f32 	%f295, %f275, %f288, %f274;
	ld.shared.f32 	%f296, [%r5+3712];
	fma.rn.f32 	%f297, %f296, %f277, %f292;
	fma.rn.f32 	%f298, %f296, %f281, %f293;
	fma.rn.f32 	%f299, %f296, %f285, %f294;
	fma.rn.f32 	%f300, %f296, %f289, %f295;
	ld.shared.f32 	%f301, [%r5+3840];
	fma.rn.f32 	%f302, %f301, %f278, %f297;
	fma.rn.f32 	%f303, %f301, %f282, %f298;
	fma.rn.f32 	%f304, %f301, %f286, %f299;
	fma.rn.f32 	%f305, %f301, %f290, %f300;
	ld.shared.f32 	%f306, [%r5+3968];
	fma.rn.f32 	%f319, %f306, %f279, %f302;
	fma.rn.f32 	%f320, %f306, %f283, %f303;
	fma.rn.f32 	%f321, %f306, %f287, %f304;
	fma.rn.f32 	%f322, %f306, %f291, %f305;
	bar.sync 	0;
	add.s32 	%r61, %r61, 1;
	setp.ne.s32 	%p3, %r61, 0;
	add.s32 	%r60, %r60, 32;
	add.s32 	%r59, %r59, %r9;
	@%p3 bra 	$L__BB0_5;
$L__BB0_6:
	ld.param.u64 	%rd26, [_Z16block_mul_kerneliiPfS_S__param_4];
	shl.b32 	%r53, %r58, 5;
	add.s32 	%r54, %r53, %r1;
	add.s32 	%r55, %r11, %r54;
	cvta.to.global.u64 	%rd19, %rd26;
	mul.wide.s32 	%rd20, %r55, 4;
	add.s64 	%rd21, %rd19, %rd20;
	ld.global.f32 	%f307, [%rd21];
	add.f32 	%f308, %f319, %f307;
	st.global.f32 	[%rd21], %f308;
	add.s64 	%rd23, %rd21, %rd22;
	ld.global.f32 	%f309, [%rd23];
	add.f32 	%f310, %f320, %f309;
	st.global.f32 	[%rd23], %f310;
	add.s64 	%rd24, %rd23, %rd22;
	ld.global.f32 	%f311, [%rd24];
	add.f32 	%f312, %f321, %f311;
	st.global.f32 	[%rd24], %f312;
	add.s64 	%rd25, %rd24, %rd22;
	ld.global.f32 	%f313, [%rd25];
	add.f32 	%f314, %f322, %f313;
	st.global.f32 	[%rd25], %f314;
	add.s32 	%r58, %r58, 1;
	setp.ne.s32 	%p4, %r58, %r3;
	@%p4 bra 	$L__BB0_3;
	add.s32 	%r57, %r57, 1;
	setp.ne.s32 	%p5, %r57, %r3;
	@%p5 bra 	$L__BB0_2;
$L__BB0_8:
	ret;

}


// ===== COMPILED SASS (sm_100) =====

	.target	sm_100

	.elftype	@"ET_EXEC"


//--------------------- .note.nv.tkinfo           --------------------------
	.section	.note.nv.tkinfo,"",@"SHT_NOTE"
	.sectionflags	@"SHF_NOTE_NV_TKINFO"
	.tkinfo
        /*0018*/ 	.word	0x00000002
        /*0030*/ 	.string	""
        /*0030*/ 	.string	"ptxas"
        /*0030*/ 	.string	"Cuda compilation tools, release 13.0, V13.0.88"
        /*0030*/ 	.string	"Build cuda_13.0.r13.0/compiler.36424714_0"
        /*0030*/ 	.string	"-arch sm_100 -m 64 "



//--------------------- .note.nv.cuinfo           --------------------------
	.section	.note.nv.cuinfo,"",@"SHT_NOTE"
	.sectionflags	@"SHF_NOTE_NV_CUINFO"
        /*0018*/ 	.short	0x0002
        /*001a*/ 	.short	0x0064
        /*001c*/ 	.short	0x0082
	.zero		2


//--------------------- .nv.info                  --------------------------
	.section	.nv.info,"",@"SHT_CUDA_INFO"
	.align	4


	//----- nvinfo : EIATTR_REGCOUNT
	.align		4
        /*0000*/ 	.byte	0x04, 0x2f
        /*0002*/ 	.short	(.L_1 - .L_0)
	.align		4
.L_0:
        /*0004*/ 	.word	index@(_Z16block_mul_kerneliiPfS_S_)
        /*0008*/ 	.word	0x00000020


	//----- nvinfo : EIATTR_FRAME_SIZE
	.align		4
.L_1:
        /*000c*/ 	.byte	0x04, 0x11
        /*000e*/ 	.short	(.L_3 - .L_2)
	.align		4
.L_2:
        /*0010*/ 	.word	index@(_Z16block_mul_kerneliiPfS_S_)
        /*0014*/ 	.word	0x00000000


	//----- nvinfo : EIATTR_MIN_STACK_SIZE
	.align		4
.L_3:
        /*0018*/ 	.byte	0x04, 0x12
        /*001a*/ 	.short	(.L_5 - .L_4)
	.align		4
.L_4:
        /*001c*/ 	.word	index@(_Z16block_mul_kerneliiPfS_S_)
        /*0020*/ 	.word	0x00000000
.L_5:


//--------------------- .nv.compat                --------------------------
	.section	.nv.compat,"",@"SHT_CUDA_COMPAT_INFO"
	.align	4
        /*0000*/ 	.byte	0x02, 0x09, 0x00, 0x00, 0x02, 0x02, 0x01, 0x00, 0x02, 0x05, 0x05, 0x00, 0x03, 0x07, 0x01, 0x01
        /*0010*/ 	.byte	0x02, 0x03, 0x00, 0x00, 0x02, 0x06, 0x01, 0x00, 0x04, 0x0b, 0x08, 0x00, 0x09, 0x00, 0x00, 0x00
        /*0020*/ 	.byte	0x00, 0x00, 0x00, 0x00


//--------------------- .nv.info._Z16block_mul_kerneliiPfS_S_ --------------------------
	.section	.nv.info._Z16block_mul_kerneliiPfS_S_,"",@"SHT_CUDA_INFO"
	.sectionflags	@""
	.align	4


	//----- nvinfo : EIATTR_CUDA_API_VERSION
	.align		4
        /*0000*/ 	.byte	0x04, 0x37
        /*0002*/ 	.short	(.L_7 - .L_6)
.L_6:
        /*0004*/ 	.word	0x00000082


	//----- nvinfo : EIATTR_KPARAM_INFO
	.align		4
.L_7:
        /*0008*/ 	.byte	0x04, 0x17
        /*000a*/ 	.short	(.L_9 - .L_8)
.L_8:
        /*000c*/ 	.word	0x00000000
        /*0010*/ 	.short	0x0004
        /*0012*/ 	.short	0x0018
        /*0014*/ 	.byte	0x00, 0xf5, 0x21, 0x00


	//----- nvinfo : EIATTR_KPARAM_INFO
	.align		4
.L_9:
        /*0018*/ 	.byte	0x04, 0x17
        /*001a*/ 	.short	(.L_11 - .L_10)
.L_10:
        /*001c*/ 	.word	0x00000000
        /*0020*/ 	.short	0x0003
        /*0022*/ 	.short	0x0010
        /*0024*/ 	.byte	0x00, 0xf5, 0x21, 0x00


	//----- nvinfo : EIATTR_KPARAM_INFO
	.align		4
.L_11:
        /*0028*/ 	.byte	0x04, 0x17
        /*002a*/ 	.short	(.L_13 - .L_12)
.L_12:
        /*002c*/ 	.word	0x00000000
        /*0030*/ 	.short	0x0002
        /*0032*/ 	.short	0x0008
        /*0034*/ 	.byte	0x00, 0xf5, 0x21, 0x00


	//----- nvinfo : EIATTR_KPARAM_INFO
	.align		4
.L_13:
        /*0038*/ 	.byte	0x04, 0x17
        /*003a*/ 	.short	(.L_15 - .L_14)
.L_14:
        /*003c*/ 	.word	0x00000000
        /*0040*/ 	.short	0x0001
        /*0042*/ 	.short	0x0004
        /*0044*/ 	.byte	0x00, 0xf0, 0x11, 0x00


	//----- nvinfo : EIATTR_KPARAM_INFO
	.align		4
.L_15:
        /*0048*/ 	.byte	0x04, 0x17
        /*004a*/ 	.short	(.L_17 - .L_16)
.L_16:
        /*004c*/ 	.word	0x00000000
        /*0050*/ 	.short	0x0000
        /*0052*/ 	.short	0x0000
        /*0054*/ 	.byte	0x00, 0xf0, 0x11, 0x00


	//----- nvinfo : EIATTR_SPARSE_MMA_MASK
	.align		4
.L_17:
        /*0058*/ 	.byte	0x03, 0x50
        /*005a*/ 	.short	0x0000


	//----- nvinfo : EIATTR_MAXREG_COUNT
	.align		4
        /*005c*/ 	.byte	0x03, 0x1b
        /*005e*/ 	.short	0x00ff


	//----- nvinfo : EIATTR_NUM_BARRIERS
	.align		4
        /*0060*/ 	.byte	0x02, 0x4c
        /*0062*/ 	.byte	0x01
	.zero		1


	//----- nvinfo : EIATTR_MERCURY_ISA_VERSION
	.align		4
        /*0064*/ 	.byte	0x03, 0x5f
        /*0066*/ 	.short	0x0101


	//----- nvinfo : EIATTR_VRC_CTA_INIT_COUNT
	.align		4
        /*0068*/ 	.byte	0x02, 0x4a
	.zero		1
	.zero		1


	//----- nvinfo : EIATTR_EXIT_INSTR_OFFSETS
	.align		4
        /*006c*/ 	.byte	0x04, 0x1c
        /*006e*/ 	.short	(.L_19 - .L_18)


	//   ....[0]....
.L_18:
        /*0070*/ 	.word	0x00000040


	//   ....[1]....
        /*0074*/ 	.word	0x00001390


	//----- nvinfo : EIATTR_CBANK_PARAM_SIZE
	.align		4
.L_19:
        /*0078*/ 	.byte	0x03, 0x19
        /*007a*/ 	.short	0x0020


	//----- nvinfo : EIATTR_PARAM_CBANK
	.align		4
        /*007c*/ 	.byte	0x04, 0x0a
        /*007e*/ 	.short	(.L_21 - .L_20)
	.align		4
.L_20:
        /*0080*/ 	.word	index@(.nv.constant0._Z16block_mul_kerneliiPfS_S_)
        /*0084*/ 	.short	0x0380
        /*0086*/ 	.short	0x0020


	//----- nvinfo : EIATTR_SW_WAR
	.align		4
.L_21:
        /*0088*/ 	.byte	0x04, 0x36
        /*008a*/ 	.short	(.L_23 - .L_22)
.L_22:
        /*008c*/ 	.word	0x00000008
.L_23:


//--------------------- .nv.callgraph             --------------------------
	.section	.nv.callgraph,"",@"SHT_CUDA_CALLGRAPH"
	.align	4
	.sectionentsize	8
	.align		4
        /*0000*/ 	.word	0x00000000
	.align		4
        /*0004*/ 	.word	0xffffffff
	.align		4
        /*0008*/ 	.word	0x00000000
	.align		4
        /*000c*/ 	.word	0xfffffffe
	.align		4
        /*0010*/ 	.word	0x00000000
	.align		4
        /*0014*/ 	.word	0xfffffffd
	.align		4
        /*0018*/ 	.word	0x00000000
	.align		4
        /*001c*/ 	.word	0xfffffffc


//--------------------- .text._Z16block_mul_kerneliiPfS_S_ --------------------------
	.section	.text._Z16block_mul_kerneliiPfS_S_,"ax",@progbits
	.align	128
        .global         _Z16block_mul_kerneliiPfS_S_
        .type           _Z16block_mul_kerneliiPfS_S_,@function
        .size           _Z16block_mul_kerneliiPfS_S_,(.L_x_5 - _Z16block_mul_kerneliiPfS_S_)
        .other          _Z16block_mul_kerneliiPfS_S_,@"STO_CUDA_ENTRY STV_DEFAULT"
_Z16block_mul_kerneliiPfS_S_:
.text._Z16block_mul_kerneliiPfS_S_:
[----:B------:R-:W-:Y:S01]  /*0000*/  LDC R1, c[0x0][0x37c] ;  /* 0x0000df00ff017b82 */ /* 0x000fe20000000800 */
[----:B------:R-:W0:Y:S02]  /*0010*/  LDCU UR9, c[0x0][0x384] ;  /* 0x00007080ff0977ac */ /* 0x000e240008000800 */
[----:B0-----:R-:W-:-:S06]  /*0020*/  UISETP.GE.AND UP0, UPT, UR9, 0x20, UPT ;  /* 0x000000200900788c */ /* 0x001fcc000bf06270 */
[----:B------:R-:W-:-:S13]  /*0030*/  PLOP3.LUT P0, PT, PT, PT, UP0, 0x80, 0x8 ;  /* 0x000000000008781c */ /* 0x000fda0003f0f008 */
[----:B------:R-:W-:Y:S05]  /*0040*/  @!P0 EXIT ;  /* 0x000000000000894d */ /* 0x000fea0003800000 */
[----:B------:R-:W0:Y:S01]  /*0050*/  S2R R26, SR_TID.Y ;  /* 0x00000000001a7919 */ /* 0x000e220000002200 */
[----:B------:R-:W1:Y:S01]  /*0060*/  S2UR UR6, SR_CTAID.X ;  /* 0x00000000000679c3 */ /* 0x000e620000002500 */
[----:B------:R-:W2:Y:S01]  /*0070*/  LDCU UR13, c[0x0][0x380] ;  /* 0x00007000ff0d77ac */ /* 0x000ea20008000800 */
[----:B------:R-:W-:Y:S01]  /*0080*/  MOV R3, UR9 ;  /* 0x0000000900037c02 */ /* 0x000fe20008000f00 */
[----:B------:R-:W3:Y:S01]  /*0090*/  S2R R27, SR_TID.X ;  /* 0x00000000001b7919 */ /* 0x000ee20000002100 */
[----:B------:R-:W-:Y:S01]  /*00a0*/  UMOV UR5, 0x400 ;  /* 0x0000040000057882 */ /* 0x000fe20000000000 */
[----:B------:R-:W-:-:S03]  /*00b0*/  USHF.R.S32.HI UR8, URZ, 0x1f, UR9 ;  /* 0x0000001fff087899 */ /* 0x000fc60008011409 */
[----:B------:R-:W4:Y:S01]  /*00c0*/  S2UR UR7, SR_CgaCtaId ;  /* 0x00000000000779c3 */ /* 0x000f220000008800 */
[----:B------:R-:W0:Y:S01]  /*00d0*/  LDCU.64 UR10, c[0x0][0x358] ;  /* 0x00006b00ff0a77ac */ /* 0x000e220008000a00 */
[----:B------:R-:W-:-:S06]  /*00e0*/  ULEA.HI UR8, UR8, UR9, URZ, 0x5 ;  /* 0x0000000908087291 */ /* 0x000fcc000f8f28ff */
[----:B------:R-:W5:Y:S01]  /*00f0*/  S2UR UR12, SR_CTAID.Y ;  /* 0x00000000000c79c3 */ /* 0x000f620000002600 */
[----:B------:R-:W-:Y:S02]  /*0100*/  USHF.R.S32.HI UR8, URZ, 0x5, UR8 ;  /* 0x00000005ff087899 */ /* 0x000fe40008011408 */
[----:B--2---:R-:W-:-:S04]  /*0110*/  USHF.R.S32.HI UR4, URZ, 0x1f, UR13 ;  /* 0x0000001fff047899 */ /* 0x004fc8000801140d */
[----:B------:R-:W-:Y:S02]  /*0120*/  ULEA.HI UR4, UR4, UR13, URZ, 0x5 ;  /* 0x0000000d04047291 */ /* 0x000fe4000f8f28ff */
[----:B-1----:R-:W-:Y:S02]  /*0130*/  UIMAD UR6, UR6, UR9, URZ ;  /* 0x00000009060672a4 */ /* 0x002fe4000f8e02ff */
[----:B------:R-:W-:Y:S01]  /*0140*/  USHF.R.S32.HI UR4, URZ, 0x5, UR4 ;  /* 0x00000005ff047899 */ /* 0x000fe20008011404 */
[C---:B0-----:R-:W-:Y:S01]  /*0150*/  IMAD R0, R26.reuse, UR13, RZ ;  /* 0x0000000d1a007c24 */ /* 0x041fe2000f8e02ff */
[----:B----4-:R-:W-:Y:S01]  /*0160*/  ULEA UR5, UR7, UR5, 0x18 ;  /* 0x0000000507057291 */ /* 0x010fe2000f8ec0ff */
[C---:B------:R-:W-:Y:S01]  /*0170*/  SHF.L.U32 R24, R26.reuse, 0x2, RZ ;  /* 0x000000021a187819 */ /* 0x040fe200000006ff */
[----:B------:R-:W-:Y:S01]  /*0180*/  UIADD3 UR9, UPT, UPT, -UR4, URZ, URZ ;  /* 0x000000ff04097290 */ /* 0x000fe2000fffe1ff */
[-C--:B---3--:R-:W-:Y:S02]  /*0190*/  LEA R28, R26, R27.reuse, 0x7 ;  /* 0x0000001b1a1c7211 */ /* 0x088fe400078e38ff */
[----:B------:R-:W-:Y:S01]  /*01a0*/  LEA R0, R0, R27, 0x2 ;  /* 0x0000001b00007211 */ /* 0x000fe200078e10ff */
[----:B------:R-:W-:Y:S01]  /*01b0*/  UMOV UR4, URZ ;  /* 0x000000ff00047c82 */ /* 0x000fe20008000000 */
[----:B------:R-:W-:Y:S01]  /*01c0*/  LEA R28, R28, UR5, 0x2 ;  /* 0x000000051c1c7c11 */ /* 0x000fe2000f8e10ff */
[----:B-----5:R-:W-:Y:S01]  /*01d0*/  IMAD R24, R3, UR12, R24 ;  /* 0x0000000c03187c24 */ /* 0x020fe2000f8e0218 */
[----:B------:R-:W-:-:S02]  /*01e0*/  LEA R27, R27, UR5, 0x2 ;  /* 0x000000051b1b7c11 */ /* 0x000fc4000f8e10ff */
[----:B------:R-:W-:Y:S02]  /*01f0*/  LEA R26, R26, UR5, 0x9 ;  /* 0x000000051a1a7c11 */ /* 0x000fe4000f8e48ff */
[----:B------:R-:W-:-:S07]  /*0200*/  IADD3 R25, PT, PT, R0, UR6, RZ ;  /* 0x0000000600197c10 */ /* 0x000fce000fffe0ff */
.L_x_3:
[----:B-1----:R-:W0:Y:S01]  /*0210*/  S2R R3, SR_TID.X ;  /* 0x0000000000037919 */ /* 0x002e220000002100 */
[----:B------:R-:W0:Y:S01]  /*0220*/  LDCU UR5, c[0x0][0x380] ;  /* 0x00007000ff0577ac */ /* 0x000e220008000800 */
[----:B------:R-:W-:Y:S01]  /*0230*/  MOV R5, UR4 ;  /* 0x0000000400057c02 */ /* 0x000fe20008000f00 */
[----:B------:R-:W-:-:S03]  /*0240*/  UIADD3 UR4, UPT, UPT, UR4, 0x1, URZ ;  /* 0x0000000104047890 */ /* 0x000fc6000fffe0ff */
[----:B------:R-:W-:Y:S01]  /*0250*/  LEA R0, R5, R24, 0x5 ;  /* 0x0000001805007211 */ /* 0x000fe200078e28ff */
[----:B------:R-:W-:-:S04]  /*0260*/  UISETP.NE.AND UP0, UPT, UR4, UR8, UPT ;  /* 0x000000080400728c */ /* 0x000fc8000bf05270 */
[----:B0-----:R-:W-:Y:S01]  /*0270*/  IMAD R0, R0, UR5, R3 ;  /* 0x0000000500007c24 */ /* 0x001fe2000f8e0203 */
[----:B------:R-:W-:-:S06]  /*0280*/  UMOV UR5, URZ ;  /* 0x000000ff00057c82 */ /* 0x000fcc0008000000 */
.L_x_2:
[----:B------:R-:W0:Y:S01]  /*0290*/  LDCU UR12, c[0x0][0x380] ;  /* 0x00007000ff0c77ac */ /* 0x000e220008000800 */
[----:B-1----:R-:W-:Y:S01]  /*02a0*/  HFMA2 R9, -RZ, RZ, 0, 0 ;  /* 0x00000000ff097431 */ /* 0x002fe200000001ff */
[----:B------:R-:W-:Y:S01]  /*02b0*/  MOV R23, RZ ;  /* 0x000000ff00177202 */ /* 0x000fe20000000f00 */
[----:B------:R-:W-:Y:S01]  /*02c0*/  HFMA2 R17, -RZ, RZ, 0, 0 ;  /* 0x00000000ff117431 */ /* 0x000fe200000001ff */
[----:B------:R-:W-:Y:S01]  /*02d0*/  MOV R19, RZ ;  /* 0x000000ff00137202 */ /* 0x000fe20000000f00 */
[----:B0-----:R-:W-:-:S09]  /*02e0*/  UISETP.GE.AND UP1, UPT, UR12, 0x20, UPT ;  /* 0x000000200c00788c */ /* 0x001fd2000bf26270 */
[----:B------:R-:W-:Y:S05]  /*02f0*/  BRA.U !UP1, `(.L_x_0) ;  /* 0x0000000d09bc7547 */ /* 0x000fea000b800000 */
[----:B------:R-:W-:Y:S01]  /*0300*/  MOV R4, UR5 ;  /* 0x0000000500047c02 */ /* 0x000fe20008000f00 */
[----:B------:R-:W-:Y:S01]  /*0310*/  UMOV UR7, UR9 ;  /* 0x0000000900077c82 */ /* 0x000fe20008000000 */
[----:B------:R-:W-:Y:S02]  /*0320*/  MOV R19, RZ ;  /* 0x000000ff00137202 */ /* 0x000fe40000000f00 */
[----:B------:R-:W-:Y:S02]  /*0330*/  MOV R2, R0 ;  /* 0x0000000000027202 */ /* 0x000fe40000000f00 */
[----:B------:R-:W-:Y:S02]  /*0340*/  MOV R17, RZ ;  /* 0x000000ff00117202 */ /* 0x000fe40000000f00 */
[----:B------:R-:W-:Y:S02]  /*0350*/  MOV R23, RZ ;  /* 0x000000ff00177202 */ /* 0x000fe40000000f00 */
[----:B------:R-:W-:-:S02]  /*0360*/  MOV R9, RZ ;  /* 0x000000ff00097202 */ /* 0x000fc40000000f00 */
[----:B------:R-:W-:-:S07]  /*0370*/  LEA R3, R4, R25, 0x5 ;  /* 0x0000001904037211 */ /* 0x000fce00078e28ff */
.L_x_1:
[----:B------:R-:W0:Y:S01]  /*0380*/  LDC.64 R6, c[0x0][0x388] ;  /* 0x0000e200ff067b82 */ /* 0x000e220000000a00 */
[----:B------:R-:W-:Y:S02]  /*0390*/  MOV R13, UR12 ;  /* 0x0000000c000d7c02 */ /* 0x000fe40008000f00 */
[----:B------:R-:W-:Y:S02]  /*03a0*/  MOV R11, UR12 ;  /* 0x0000000c000b7c02 */ /* 0x000fe40008000f00 */
[----:B------:R-:W-:-:S03]  /*03b0*/  MOV R15, UR12 ;  /* 0x0000000c000f7c02 */ /* 0x000fc60008000f00 */
[----:B------:R-:W1:Y:S01]  /*03c0*/  LDC.64 R4, c[0x0][0x390] ;  /* 0x0000e400ff047b82 */ /* 0x000e620000000a00 */
[----:B------:R-:W-:Y:S02]  /*03d0*/  MOV R21, UR12 ;  /* 0x0000000c00157c02 */ /* 0x000fe40008000f00 */
[----:B------:R-:W-:Y:S01]  /*03e0*/  MOV R16, UR12 ;  /* 0x0000000c00107c02 */ /* 0x000fe20008000f00 */
[----:B0-----:R-:W-:-:S05]  /*03f0*/  IMAD.WIDE R6, R2, 0x4, R6 ;  /* 0x0000000402067825 */ /* 0x001fca00078e0206 */
[----:B------:R0:W2:Y:S01]  /*0400*/  LDG.E R29, desc[UR10][R6.64] ;  /* 0x0000000a061d7981 */ /* 0x0000a2000c1e1900 */
[----:B------:R-:W-:-:S04]  /*0410*/  IMAD.WIDE.U32 R12, R13, 0x4, R6 ;  /* 0x000000040d0c7825 */ /* 0x000fc800078e0006 */
[----:B-1----:R-:W-:Y:S01]  /*0420*/  IMAD.WIDE R4, R3, 0x4, R4 ;  /* 0x0000000403047825 */ /* 0x002fe200078e0204 */
[----:B------:R-:W3:Y:S03]  /*0430*/  LDG.E R8, desc[UR10][R12.64] ;  /* 0x0000000a0c087981 */ /* 0x000ee6000c1e1900 */
[----:B------:R-:W-:-:S04]  /*0440*/  IMAD.WIDE.U32 R10, R11, 0x8, R6 ;  /* 0x000000080b0a7825 */ /* 0x000fc800078e0006 */
[----:B0-----:R-:W-:Y:S02]  /*0450*/  IMAD.WIDE.U32 R6, R15, 0xc, R6 ;  /* 0x0000000c0f067825 */ /* 0x001fe400078e0006 */
[----:B------:R-:W4:Y:S02]  /*0460*/  LDG.E R11, desc[UR10][R10.64] ;  /* 0x0000000a0a0b7981 */ /* 0x000f24000c1e1900 */
[--C-:B------:R-:W-:Y:S02]  /*0470*/  IMAD.WIDE.U32 R20, R21, 0x4, R4.reuse ;  /* 0x0000000415147825 */ /* 0x100fe400078e0004 */
[----:B------:R0:W5:Y:S02]  /*0480*/  LDG.E R22, desc[UR10][R6.64] ;  /* 0x0000000a06167981 */ /* 0x000164000c1e1900 */
[--C-:B------:R-:W-:Y:S02]  /*0490*/  IMAD.WIDE.U32 R14, R15, 0x8, R4.reuse ;  /* 0x000000080f0e7825 */ /* 0x100fe400078e0004 */
[----:B------:R-:W5:Y:S04]  /*04a0*/  LDG.E R20, desc[UR10][R20.64] ;  /* 0x0000000a14147981 */ /* 0x000f68000c1e1900 */
[----:B------:R-:W5:Y:S01]  /*04b0*/  LDG.E R15, desc[UR10][R14.64] ;  /* 0x0000000a0e0f7981 */ /* 0x000f62000c1e1900 */
[----:B0-----:R-:W-:-:S03]  /*04c0*/  IMAD.WIDE.U32 R6, R16, 0xc, R4 ;  /* 0x0000000c10067825 */ /* 0x001fc600078e0004 */
[----:B------:R-:W5:Y:S04]  /*04d0*/  LDG.E R21, desc[UR10][R4.64] ;  /* 0x0000000a04157981 */ /* 0x000f68000c1e1900 */
[----:B------:R-:W5:Y:S04]  /*04e0*/  LDG.E R16, desc[UR10][R6.64] ;  /* 0x0000000a06107981 */ /* 0x000f68000c1e1900 */
[----:B--2---:R-:W-:Y:S04]  /*04f0*/  STS [R28], R29 ;  /* 0x0000001d1c007388 */ /* 0x004fe80000000800 */
[----:B---3--:R-:W-:Y:S04]  /*0500*/  STS [R28+0x80], R8 ;  /* 0x000080081c007388 */ /* 0x008fe80000000800 */
[----:B----4-:R-:W-:Y:S04]  /*0510*/  STS [R28+0x100], R11 ;  /* 0x0001000b1c007388 */ /* 0x010fe80000000800 */
[----:B-----5:R-:W-:Y:S04]  /*0520*/  STS [R28+0x180], R22 ;  /* 0x000180161c007388 */ /* 0x020fe80000000800 */
[----:B------:R-:W-:Y:S04]  /*0530*/  STS [R28+0x1080], R20 ;  /* 0x001080141c007388 */ /* 0x000fe80000000800 */
[----:B------:R-:W-:Y:S04]  /*0540*/  STS [R28+0x1100], R15 ;  /* 0x0011000f1c007388 */ /* 0x000fe80000000800 */
[----:B------:R-:W-:Y:S04]  /*0550*/  STS [R28+0x1000], R21 ;  /* 0x001000151c007388 */ /* 0x000fe80000000800 */
[----:B------:R-:W-:Y:S01]  /*0560*/  STS [R28+0x1180], R16 ;  /* 0x001180101c007388 */ /* 0x000fe20000000800 */
[----:B------:R-:W-:Y:S06]  /*0570*/  BAR.SYNC.DEFER_BLOCKING 0x0 ;  /* 0x0000000000007b1d */ /* 0x000fec0000010000 */
[----:B------:R-:W-:Y:S04]  /*0580*/  LDS R18, [R27+0x1000] ;  /* 0x001000001b127984 */ /* 0x000fe80000000800 */
[----:B------:R-:W0:Y:S04]  /*0590*/  LDS.128 R12, [R26] ;  /* 0x000000001a0c7984 */ /* 0x000e280000000c00 */
[----:B------:R-:W1:Y:S04]  /*05a0*/  LDS.128 R4, [R26+0x80] ;  /* 0x000080001a047984 */ /* 0x000e680000000c00 */
[----:B------:R-:W2:Y:S04]  /*05b0*/  LDS R16, [R27+0x1080] ;  /* 0x001080001b107984 */ /* 0x000ea80000000800 */
[----:B------:R-:W-:Y:S01]  /*05c0*/  LDS R29, [R27+0x1300] ;  /* 0x001300001b1d7984 */ /* 0x000fe20000000800 */
[----:B0-----:R-:W-:-:S03]  /*05d0*/  FFMA R12, R18, R12, R9 ;  /* 0x0000000c120c7223 */ /* 0x001fc60000000009 */
[----:B------:R-:W0:Y:S01]  /*05e0*/  LDS.128 R8, [R26+0x100] ;  /* 0x000100001a087984 */ /* 0x000e220000000c00 */
[----:B-1----:R-:W-:-:S03]  /*05f0*/  FFMA R4, R18, R4, R23 ;  /* 0x0000000412047223 */ /* 0x002fc60000000017 */
[----:B------:R-:W1:Y:S01]  /*0600*/  LDS.128 R20, [R26+0x180] ;  /* 0x000180001a147984 */ /* 0x000e620000000c00 */
[----:B--2---:R-:W-:-:S03]  /*0610*/  FFMA R5, R5, R16, R4 ;  /* 0x0000001005057223 */ /* 0x004fc60000000004 */
[----:B------:R-:W-:Y:S01]  /*0620*/  LDS R4, [R27+0x1180] ;  /* 0x001180001b047984 */ /* 0x000fe20000000800 */
[----:B0-----:R-:W-:-:S03]  /*0630*/  FFMA R8, R18, R8, R17 ;  /* 0x0000000812087223 */ /* 0x001fc60000000011 */
[----:B------:R-:W0:Y:S01]  /*0640*/  LDS R17, [R27+0x1100] ;  /* 0x001100001b117984 */ /* 0x000e220000000800 */
[----:B------:R-:W-:Y:S01]  /*0650*/  FFMA R13, R13, R16, R12 ;  /* 0x000000100d0d7223 */ /* 0x000fe2000000000c */
[----:B-1----:R-:W-:Y:S01]  /*0660*/  FFMA R20, R18, R20, R19 ;  /* 0x0000001412147223 */ /* 0x002fe20000000013 */
[----:B------:R-:W-:-:S03]  /*0670*/  FFMA R9, R9, R16, R8 ;  /* 0x0000001009097223 */ /* 0x000fc60000000008 */
[----:B------:R-:W-:Y:S02]  /*0680*/  FFMA R21, R21, R16, R20 ;  /* 0x0000001015157223 */ /* 0x000fe40000000014 */
[----:B------:R-:W-:Y:S01]  /*0690*/  LDS R20, [R27+0x1280] ;  /* 0x001280001b147984 */ /* 0x000fe20000000800 */
[-C--:B0-----:R-:W-:Y:S01]  /*06a0*/  FFMA R14, R14, R17.reuse, R13 ;  /* 0x000000110e0e7223 */ /* 0x081fe2000000000d */
[-C--:B------:R-:W-:Y:S01]  /*06b0*/  FFMA R6, R6, R17.reuse, R5 ;  /* 0x0000001106067223 */ /* 0x080fe20000000005 */
[-C--:B------:R-:W-:Y:S01]  /*06c0*/  FFMA R10, R10, R17.reuse, R9 ;  /* 0x000000110a0a7223 */ /* 0x080fe20000000009 */
[----:B------:R-:W-:Y:S01]  /*06d0*/  FFMA R8, R22, R17, R21 ;  /* 0x0000001116087223 */ /* 0x000fe20000000015 */
[-C--:B------:R-:W-:Y:S01]  /*06e0*/  FFMA R5, R15, R4.reuse, R14 ;  /* 0x000000040f057223 */ /* 0x080fe2000000000e */
[----:B------:R-:W-:Y:S04]  /*06f0*/  LDS R21, [R27+0x1200] ;  /* 0x001200001b157984 */ /* 0x000fe80000000800 */
[----:B------:R-:W0:Y:S04]  /*0700*/  LDS.128 R12, [R26+0x10] ;  /* 0x000010001a0c7984 */ /* 0x000e280000000c00 */
[----:B------:R-:W1:Y:S01]  /*0710*/  LDS.128 R16, [R26+0x90] ;  /* 0x000090001a107984 */ /* 0x000e620000000c00 */
[-C--:B------:R-:W-:Y:S01]  /*0720*/  FFMA R7, R7, R4.reuse, R6 ;  /* 0x0000000407077223 */ /* 0x080fe20000000006 */
[-C--:B------:R-:W-:Y:S01]  /*0730*/  FFMA R22, R11, R4.reuse, R10 ;  /* 0x000000040b167223 */ /* 0x080fe2000000000a */
[----:B------:R-:W-:-:S02]  /*0740*/  FFMA R23, R23, R4, R8 ;  /* 0x0000000417177223 */ /* 0x000fc40000000008 */
[----:B------:R-:W2:Y:S01]  /*0750*/  LDS.128 R8, [R26+0x110] ;  /* 0x000110001a087984 */ /* 0x000ea20000000c00 */
[C---:B0-----:R-:W-:Y:S01]  /*0760*/  FFMA R12, R21.reuse, R12, R5 ;  /* 0x0000000c150c7223 */ /* 0x041fe20000000005 */
[----:B-1----:R-:W-:Y:S02]  /*0770*/  FFMA R16, R21, R16, R7 ;  /* 0x0000001015107223 */ /* 0x002fe40000000007 */
[----:B------:R-:W0:Y:S01]  /*0780*/  LDS.128 R4, [R26+0x190] ;  /* 0x000190001a047984 */ /* 0x000e220000000c00 */
[-C--:B------:R-:W-:Y:S01]  /*0790*/  FFMA R13, R13, R20.reuse, R12 ;  /* 0x000000140d0d7223 */ /* 0x080fe2000000000c */
[----:B------:R-:W-:Y:S01]  /*07a0*/  FFMA R17, R17, R20, R16 ;  /* 0x0000001411117223 */ /* 0x000fe20000000010 */
[----:B--2---:R-:W-:Y:S01]  /*07b0*/  FFMA R8, R21, R8, R22 ;  /* 0x0000000815087223 */ /* 0x004fe20000000016 */
[----:B------:R-:W-:Y:S02]  /*07c0*/  LDS R16, [R27+0x1480] ;  /* 0x001480001b107984 */ /* 0x000fe40000000800 */
[----:B------:R-:W-:Y:S01]  /*07d0*/  FFMA R18, R18, R29, R17 ;  /* 0x0000001d12127223 */ /* 0x000fe20000000011 */
[----:B------:R-:W-:Y:S01]  /*07e0*/  FFMA R9, R9, R20, R8 ;  /* 0x0000001409097223 */ /* 0x000fe20000000008 */
[----:B------:R-:W-:Y:S01]  /*07f0*/  LDS R17, [R27+0x1400] ;  /* 0x001400001b117984 */ /* 0x000fe20000000800 */
[----:B0-----:R-:W-:-:S03]  /*0800*/  FFMA R12, R21, R4, R23 ;  /* 0x00000004150c7223 */ /* 0x001fc60000000017 */
[----:B------:R-:W0:Y:S01]  /*0810*/  LDS R4, [R27+0x1380] ;  /* 0x001380001b047984 */ /* 0x000e220000000800 */
[----:B------:R-:W-:-:S03]  /*0820*/  FFMA R5, R5, R20, R12 ;  /* 0x0000001405057223 */ /* 0x000fc6000000000c */
[----:B------:R-:W1:Y:S01]  /*0830*/  LDS.128 R20, [R26+0xa0] ;  /* 0x0000a0001a147984 */ /* 0x000e620000000c00 */
[-C--:B------:R-:W-:Y:S01]  /*0840*/  FFMA R14, R14, R29.reuse, R13 ;  /* 0x0000001d0e0e7223 */ /* 0x080fe2000000000d */
[-C--:B------:R-:W-:Y:S01]  /*0850*/  FFMA R6, R6, R29.reuse, R5 ;  /* 0x0000001d06067223 */ /* 0x080fe20000000005 */
[----:B------:R-:W-:Y:S02]  /*0860*/  FFMA R10, R10, R29, R9 ;  /* 0x0000001d0a0a7223 */ /* 0x000fe40000000009 */
[----:B------:R-:W-:Y:S01]  /*0870*/  LDS R29, [R27+0x1500] ;  /* 0x001500001b1d7984 */ /* 0x000fe20000000800 */
[-C--:B0-----:R-:W-:Y:S01]  /*0880*/  FFMA R8, R15, R4.reuse, R14 ;  /* 0x000000040f087223 */ /* 0x081fe2000000000e */
[-C--:B------:R-:W-:Y:S02]  /*0890*/  FFMA R5, R19, R4.reuse, R18 ;  /* 0x0000000413057223 */ /* 0x080fe40000000012 */
[----:B------:R-:W0:Y:S01]  /*08a0*/  LDS.128 R12, [R26+0x20] ;  /* 0x000020001a0c7984 */ /* 0x000e220000000c00 */
[-C--:B------:R-:W-:Y:S01]  /*08b0*/  FFMA R18, R11, R4.reuse, R10 ;  /* 0x000000040b127223 */ /* 0x080fe2000000000a */
[----:B------:R-:W-:Y:S01]  /*08c0*/  FFMA R19, R7, R4, R6 ;  /* 0x0000000407137223 */ /* 0x000fe20000000006 */
[----:B-1----:R-:W-:-:S02]  /*08d0*/  FFMA R20, R17, R20, R5 ;  /* 0x0000001411147223 */ /* 0x002fc40000000005 */
[----:B------:R-:W1:Y:S01]  /*08e0*/  LDS.128 R4, [R26+0x1a0] ;  /* 0x0001a0001a047984 */ /* 0x000e620000000c00 */
[----:B0-----:R-:W-:-:S03]  /*08f0*/  FFMA R12, R17, R12, R8 ;  /* 0x0000000c110c7223 */ /* 0x001fc60000000008 */
[----:B------:R-:W0:Y:S01]  /*0900*/  LDS.128 R8, [R26+0x120] ;  /* 0x000120001a087984 */ /* 0x000e220000000c00 */
[----:B------:R-:W-:Y:S01]  /*0910*/  FFMA R13, R13, R16, R12 ;  /* 0x000000100d0d7223 */ /* 0x000fe2000000000c */
[----:B-1----:R-:W-:Y:S02]  /*0920*/  FFMA R12, R17, R4, R19 ;  /* 0x00000004110c7223 */ /* 0x002fe40000000013 */
[----:B------:R-:W1:Y:S01]  /*0930*/  LDS R4, [R27+0x1580] ;  /* 0x001580001b047984 */ /* 0x000e620000000800 */
[-C--:B------:R-:W-:Y:S01]  /*0940*/  FFMA R21, R21, R16.reuse, R20 ;  /* 0x0000001015157223 */ /* 0x080fe20000000014 */
[-C--:B------:R-:W-:Y:S01]  /*0950*/  FFMA R14, R14, R29.reuse, R13 ;  /* 0x0000001d0e0e7223 */ /* 0x080fe2000000000d */
[----:B------:R-:W-:Y:S01]  /*0960*/  FFMA R5, R5, R16, R12 ;  /* 0x0000001005057223 */ /* 0x000fe2000000000c */
[----:B------:R-:W-:Y:S01]  /*0970*/  LDS R20, [R27+0x1680] ;  /* 0x001680001b147984 */ /* 0x000fe20000000800 */
[----:B------:R-:W-:-:S03]  /*0980*/  FFMA R22, R22, R29, R21 ;  /* 0x0000001d16167223 */ /* 0x000fc60000000015 */
[----:B------:R-:W-:Y:S01]  /*0990*/  LDS R21, [R27+0x1600] ;  /* 0x001600001b157984 */ /* 0x000fe20000000800 */
[----:B0-----:R-:W-:-:S04]  /*09a0*/  FFMA R8, R17, R8, R18 ;  /* 0x0000000811087223 */ /* 0x001fc80000000012 */
[----:B------:R-:W-:Y:S01]  /*09b0*/  FFMA R9, R9, R16, R8 ;  /* 0x0000001009097223 */ /* 0x000fe20000000008 */
[-C--:B-1----:R-:W-:Y:S01]  /*09c0*/  FFMA R8, R15, R4.reuse, R14 ;  /* 0x000000040f087223 */ /* 0x082fe2000000000e */
[-C--:B------:R-:W-:Y:S01]  /*09d0*/  FFMA R6, R6, R29.reuse, R5 ;  /* 0x0000001d06067223 */ /* 0x080fe20000000005 */
[----:B------:R-:W0:Y:S01]  /*09e0*/  LDS.128 R12, [R26+0xb0] ;  /* 0x0000b0001a0c7984 */ /* 0x000e220000000c00 */
[-C--:B------:R-:W-:Y:S01]  /*09f0*/  FFMA R5, R23, R4.reuse, R22 ;  /* 0x0000000417057223 */ /* 0x080fe20000000016 */
[----:B------:R-:W-:Y:S02]  /*0a00*/  FFMA R10, R10, R29, R9 ;  /* 0x0000001d0a0a7223 */ /* 0x000fe40000000009 */
[----:B------:R-:W1:Y:S01]  /*0a10*/  LDS.128 R16, [R26+0x30] ;  /* 0x000030001a107984 */ /* 0x000e620000000c00 */
[-C--:B------:R-:W-:Y:S01]  /*0a20*/  FFMA R23, R7, R4.reuse, R6 ;  /* 0x0000000407177223 */ /* 0x080fe20000000006 */
[----:B------:R-:W-:Y:S02]  /*0a30*/  FFMA R22, R11, R4, R10 ;  /* 0x000000040b167223 */ /* 0x000fe4000000000a */
[----:B------:R-:W-:Y:S01]  /*0a40*/  LDS R29, [R27+0x1700] ;  /* 0x001700001b1d7984 */ /* 0x000fe20000000800 */
[----:B0-----:R-:W-:-:S03]  /*0a50*/  FFMA R12, R21, R12, R5 ;  /* 0x0000000c150c7223 */ /* 0x001fc60000000005 */
[----:B------:R-:W0:Y:S01]  /*0a60*/  LDS.128 R4, [R26+0x1b0] ;  /* 0x0001b0001a047984 */ /* 0x000e220000000c00 */
[----:B-1----:R-:W-:-:S03]  /*0a70*/  FFMA R16, R21, R16, R8 ;  /* 0x0000001015107223 */ /* 0x002fc60000000008 */
[----:B------:R-:W1:Y:S01]  /*0a80*/  LDS.128 R8, [R26+0x130] ;  /* 0x000130001a087984 */ /* 0x000e620000000c00 */
[-C--:B------:R-:W-:Y:S01]  /*0a90*/  FFMA R13, R13, R20.reuse, R12 ;  /* 0x000000140d0d7223 */ /* 0x080fe2000000000c */
[----:B------:R-:W-:Y:S01]  /*0aa0*/  FFMA R17, R17, R20, R16 ;  /* 0x0000001411117223 */ /* 0x000fe20000000010 */
[C---:B0-----:R-:W-:Y:S02]  /*0ab0*/  FFMA R12, R21.reuse, R4, R23 ;  /* 0x00000004150c7223 */ /* 0x041fe40000000017 */
[----:B------:R-:W0:Y:S01]  /*0ac0*/  LDS R4, [R27+0x1780] ;  /* 0x001780001b047984 */ /* 0x000e220000000800 */
[-C--:B------:R-:W-:Y:S01]  /*0ad0*/  FFMA R18, R18, R29.reuse, R17 ;  /* 0x0000001d12127223 */ /* 0x080fe20000000011 */
[----:B-1----:R-:W-:Y:S01]  /*0ae0*/  FFMA R8, R21, R8, R22 ;  /* 0x0000000815087223 */ /* 0x002fe20000000016 */
[-C--:B------:R-:W-:Y:S01]  /*0af0*/  FFMA R5, R5, R20.reuse, R12 ;  /* 0x0000001405057223 */ /* 0x080fe2000000000c */
[----:B------:R-:W-:Y:S01]  /*0b00*/  FFMA R14, R14, R29, R13 ;  /* 0x0000001d0e0e7223 */ /* 0x000fe2000000000d */
[----:B------:R-:W-:Y:S01]  /*0b10*/  LDS R12, [R27+0x1880] ;  /* 0x001880001b0c7984 */ /* 0x000fe20000000800 */
[----:B------:R-:W-:-:S03]  /*0b20*/  FFMA R9, R9, R20, R8 ;  /* 0x0000001409097223 */ /* 0x000fc60000000008 */
[----:B------:R-:W-:Y:S04]  /*0b30*/  LDS R13, [R27+0x1800] ;  /* 0x001800001b0d7984 */ /* 0x000fe80000000800 */
[----:B------:R-:W1:Y:S01]  /*0b40*/  LDS.128 R20, [R26+0x40] ;  /* 0x000040001a147984 */ /* 0x000e620000000c00 */
[----:B0-----:R-:W-:-:S03]  /*0b50*/  FFMA R8, R19, R4, R18 ;  /* 0x0000000413087223 */ /* 0x001fc60000000012 */
[----:B------:R-:W0:Y:S01]  /*0b60*/  LDS.128 R16, [R26+0xc0] ;  /* 0x0000c0001a107984 */ /* 0x000e220000000c00 */
[-C--:B------:R-:W-:Y:S01]  /*0b70*/  FFMA R10, R10, R29.reuse, R9 ;  /* 0x0000001d0a0a7223 */ /* 0x080fe20000000009 */
[----:B------:R-:W-:Y:S01]  /*0b80*/  FFMA R6, R6, R29, R5 ;  /* 0x0000001d06067223 */ /* 0x000fe20000000005 */
[-C--:B------:R-:W-:Y:S01]  /*0b90*/  FFMA R5, R15, R4.reuse, R14 ;  /* 0x000000040f057223 */ /* 0x080fe2000000000e */
[----:B------:R-:W-:Y:S01]  /*0ba0*/  LDS R29, [R27+0x1900] ;  /* 0x001900001b1d7984 */ /* 0x000fe20000000800 */
[-C--:B------:R-:W-:Y:S01]  /*0bb0*/  FFMA R14, R11, R4.reuse, R10 ;  /* 0x000000040b0e7223 */ /* 0x080fe2000000000a */
[----:B------:R-:W-:Y:S01]  /*0bc0*/  FFMA R15, R7, R4, R6 ;  /* 0x00000004070f7223 */ /* 0x000fe20000000006 */
[C---:B-1----:R-:W-:Y:S02]  /*0bd0*/  FFMA R20, R13.reuse, R20, R8 ;  /* 0x000000140d147223 */ /* 0x042fe40000000008 */
[----:B------:R-:W1:Y:S01]  /*0be0*/  LDS.128 R8, [R26+0x140] ;  /* 0x000140001a087984 */ /* 0x000e620000000c00 */
[----:B0-----:R-:W-:-:S03]  /*0bf0*/  FFMA R16, R13, R16, R5 ;  /* 0x000000100d107223 */ /* 0x001fc60000000005 */
[----:B------:R-:W0:Y:S01]  /*0c00*/  LDS.128 R4, [R26+0x1c0] ;  /* 0x0001c0001a047984 */ /* 0x000e220000000c00 */
[----:B-1----:R-:W-:Y:S01]  /*0c10*/  FFMA R8, R13, R8, R14 ;  /* 0x000000080d087223 */ /* 0x002fe2000000000e */
[-C--:B------:R-:W-:Y:S01]  /*0c20*/  FFMA R17, R17, R12.reuse, R16 ;  /* 0x0000000c11117223 */ /* 0x080fe20000000010 */
[----:B------:R-:W-:Y:S01]  /*0c30*/  FFMA R21, R21, R12, R20 ;  /* 0x0000000c15157223 */ /* 0x000fe20000000014 */
[----:B------:R-:W-:Y:S01]  /*0c40*/  LDS R16, [R27+0x1a80] ;  /* 0x001a80001b107984 */ /* 0x000fe20000000800 */
[----:B0-----:R-:W-:-:S03]  /*0c50*/  FFMA R14, R13, R4, R15 ;  /* 0x000000040d0e7223 */ /* 0x001fc6000000000f */
[----:B------:R-:W0:Y:S01]  /*0c60*/  LDS R4, [R27+0x1980] ;  /* 0x001980001b047984 */ /* 0x000e220000000800 */
[-C--:B------:R-:W-:Y:S01]  /*0c70*/  FFMA R9, R9, R12.reuse, R8 ;  /* 0x0000000c09097223 */ /* 0x080fe20000000008 */
[----:B------:R-:W-:Y:S01]  /*0c80*/  FFMA R5, R5, R12, R14 ;  /* 0x0000000c05057223 */ /* 0x000fe2000000000e */
[-C--:B------:R-:W-:Y:S01]  /*0c90*/  FFMA R18, R18, R29.reuse, R17 ;  /* 0x0000001d12127223 */ /* 0x080fe20000000011 */
[----:B------:R-:W-:Y:S04]  /*0ca0*/  LDS.128 R12, [R26+0xd0] ;  /* 0x0000d0001a0c7984 */ /* 0x000fe80000000c00 */
[----:B------:R-:W1:Y:S01]  /*0cb0*/  LDS R17, [R27+0x1a00] ;  /* 0x001a00001b117984 */ /* 0x000e620000000800 */
[-C--:B------:R-:W-:Y:S01]  /*0cc0*/  FFMA R22, R22, R29.reuse, R21 ;  /* 0x0000001d16167223 */ /* 0x080fe20000000015 */
[-C--:B------:R-:W-:Y:S01]  /*0cd0*/  FFMA R6, R6, R29.reuse, R5 ;  /* 0x0000001d06067223 */ /* 0x080fe20000000005 */
[----:B------:R-:W-:-:S02]  /*0ce0*/  FFMA R10, R10, R29, R9 ;  /* 0x0000001d0a0a7223 */ /* 0x000fc40000000009 */
[----:B------:R-:W-:Y:S01]  /*0cf0*/  LDS R29, [R27+0x1b00] ;  /* 0x001b00001b1d7984 */ /* 0x000fe20000000800 */
[----:B0-----:R-:W-:-:S03]  /*0d00*/  FFMA R8, R23, R4, R22 ;  /* 0x0000000417087223 */ /* 0x001fc60000000016 */
[----:B------:R-:W0:Y:S01]  /*0d10*/  LDS.128 R20, [R26+0x50] ;  /* 0x000050001a147984 */ /* 0x000e220000000c00 */
[-C--:B------:R-:W-:Y:S01]  /*0d20*/  FFMA R5, R19, R4.reuse, R18 ;  /* 0x0000000413057223 */ /* 0x080fe20000000012 */
[-C--:B------:R-:W-:Y:S01]  /*0d30*/  FFMA R18, R11, R4.reuse, R10 ;  /* 0x000000040b127223 */ /* 0x080fe2000000000a */
[----:B------:R-:W-:Y:S02]  /*0d40*/  FFMA R19, R7, R4, R6 ;  /* 0x0000000407137223 */ /* 0x000fe40000000006 */
[----:B-1----:R-:W-:Y:S02]  /*0d50*/  FFMA R12, R17, R12, R5 ;  /* 0x0000000c110c7223 */ /* 0x002fe40000000005 */
[----:B------:R-:W1:Y:S02]  /*0d60*/  LDS.128 R4, [R26+0x1d0] ;  /* 0x0001d0001a047984 */ /* 0x000e640000000c00 */
[----:B------:R-:W-:Y:S01]  /*0d70*/  FFMA R13, R13, R16, R12 ;  /* 0x000000100d0d7223 */ /* 0x000fe2000000000c */
[----:B0-----:R-:W-:-:S02]  /*0d80*/  FFMA R20, R17, R20, R8 ;  /* 0x0000001411147223 */ /* 0x001fc40000000008 */
[----:B------:R-:W0:Y:S01]  /*0d90*/  LDS.128 R8, [R26+0x150] ;  /* 0x000150001a087984 */ /* 0x000e220000000c00 */
[----:B-1----:R-:W-:-:S03]  /*0da0*/  FFMA R12, R17, R4, R19 ;  /* 0x00000004110c7223 */ /* 0x002fc60000000013 */
[----:B------:R-:W1:Y:S01]  /*0db0*/  LDS R4, [R27+0x1b80] ;  /* 0x001b80001b047984 */ /* 0x000e620000000800 */
[-C--:B------:R-:W-:Y:S01]  /*0dc0*/  FFMA R21, R21, R16.reuse, R20 ;  /* 0x0000001015157223 */ /* 0x080fe20000000014 */
[----:B------:R-:W-:Y:S01]  /*0dd0*/  FFMA R5, R5, R16, R12 ;  /* 0x0000001005057223 */ /* 0x000fe2000000000c */
[----:B------:R-:W-:Y:S01]  /*0de0*/  FFMA R14, R14, R29, R13 ;  /* 0x0000001d0e0e7223 */ /* 0x000fe2000000000d */
[----:B------:R-:W-:Y:S04]  /*0df0*/  LDS R12, [R27+0x1c80] ;  /* 0x001c80001b0c7984 */ /* 0x000fe80000000800 */
[----:B------:R-:W-:Y:S01]  /*0e00*/  LDS R13, [R27+0x1c00] ;  /* 0x001c00001b0d7984 */ /* 0x000fe20000000800 */
[----:B0-----:R-:W-:-:S04]  /*0e10*/  FFMA R8, R17, R8, R18 ;  /* 0x0000000811087223 */ /* 0x001fc80000000012 */
[----:B------:R-:W-:Y:S02]  /*0e20*/  FFMA R9, R9, R16, R8 ;  /* 0x0000001009097223 */ /* 0x000fe40000000008 */
[----:B------:R-:W0:Y:S01]  /*0e30*/  LDS.128 R16, [R26+0xe0] ;  /* 0x0000e0001a107984 */ /* 0x000e220000000c00 */
[----:B------:R-:W-:-:S04]  /*0e40*/  FFMA R22, R22, R29, R21 ;  /* 0x0000001d16167223 */ /* 0x000fc80000000015 */
[-C--:B-1----:R-:W-:Y:S02]  /*0e50*/  FFMA R8, R23, R4.reuse, R22 ;  /* 0x0000000417087223 */ /* 0x082fe40000000016 */
[----:B------:R-:W1:Y:S01]  /*0e60*/  LDS.128 R20, [R26+0x60] ;  /* 0x000060001a147984 */ /* 0x000e620000000c00 */
[-C--:B------:R-:W-:Y:S01]  /*0e70*/  FFMA R6, R6, R29.reuse, R5 ;  /* 0x0000001d06067223 */ /* 0x080fe20000000005 */
[-C--:B------:R-:W-:Y:S01]  /*0e80*/  FFMA R5, R15, R4.reuse, R14 ;  /* 0x000000040f057223 */ /* 0x080fe2000000000e */
[----:B------:R-:W-:Y:S02]  /*0e90*/  FFMA R10, R10, R29, R9 ;  /* 0x0000001d0a0a7223 */ /* 0x000fe40000000009 */
[-C--:B------:R-:W-:Y:S01]  /*0ea0*/  FFMA R15, R7, R4.reuse, R6 ;  /* 0x00000004070f7223 */ /* 0x080fe20000000006 */
[----:B------:R-:W-:Y:S01]  /*0eb0*/  LDS R29, [R27+0x1d00] ;  /* 0x001d00001b1d7984 */ /* 0x000fe20000000800 */
[----:B------:R-:W-:Y:S01]  /*0ec0*/  FFMA R14, R11, R4, R10 ;  /* 0x000000040b0e7223 */ /* 0x000fe2000000000a */
[----:B0-----:R-:W-:-:S02]  /*0ed0*/  FFMA R16, R13, R16, R5 ;  /* 0x000000100d107223 */ /* 0x001fc40000000005 */
[----:B------:R-:W0:Y:S01]  /*0ee0*/  LDS.128 R4, [R26+0x160] ;  /* 0x000160001a047984 */ /* 0x000e220000000c00 */
[----:B-1----:R-:W-:-:S04]  /*0ef0*/  FFMA R8, R13, R20, R8 ;  /* 0x000000140d087223 */ /* 0x002fc80000000008 */
[----:B------:R-:W-:Y:S02]  /*0f00*/  FFMA R21, R21, R12, R8 ;  /* 0x0000000c15157223 */ /* 0x000fe40000000008 */
[----:B------:R-:W1:Y:S01]  /*0f10*/  LDS.128 R8, [R26+0x1e0] ;  /* 0x0001e0001a087984 */ /* 0x000e620000000c00 */
[----:B0-----:R-:W-:-:S03]  /*0f20*/  FFMA R14, R13, R4, R14 ;  /* 0x000000040d0e7223 */ /* 0x001fc6000000000e */
[----:B------:R-:W0:Y:S01]  /*0f30*/  LDS R4, [R27+0x1d80] ;  /* 0x001d80001b047984 */ /* 0x000e220000000800 */
[-C--:B------:R-:W-:Y:S01]  /*0f40*/  FFMA R17, R17, R12.reuse, R16 ;  /* 0x0000000c11117223 */ /* 0x080fe20000000010 */
[----:B------:R-:W-:Y:S02]  /*0f50*/  FFMA R5, R5, R12, R14 ;  /* 0x0000000c05057223 */ /* 0x000fe4000000000e */
[----:B------:R-:W-:Y:S01]  /*0f60*/  LDS R16, [R27+0x1e80] ;  /* 0x001e80001b107984 */ /* 0x000fe20000000800 */
[----:B------:R-:W-:-:S03]  /*0f70*/  FFMA R18, R18, R29, R17 ;  /* 0x0000001d12127223 */ /* 0x000fc60000000011 */
[----:B------:R-:W-:Y:S01]  /*0f80*/  LDS R17, [R27+0x1e00] ;  /* 0x001e00001b117984 */ /* 0x000fe20000000800 */
[----:B-1----:R-:W-:-:S04]  /*0f90*/  FFMA R8, R13, R8, R15 ;  /* 0x000000080d087223 */ /* 0x002fc8000000000f */
[----:B------:R-:W-:Y:S01]  /*0fa0*/  FFMA R9, R9, R12, R8 ;  /* 0x0000000c09097223 */ /* 0x000fe20000000008 */
[-C--:B------:R-:W-:Y:S01]  /*0fb0*/  FFMA R8, R22, R29.reuse, R21 ;  /* 0x0000001d16087223 */ /* 0x080fe20000000015 */
[----:B------:R-:W1:Y:S01]  /*0fc0*/  LDS.128 R12, [R26+0x70] ;  /* 0x000070001a0c7984 */ /* 0x000e620000000c00 */
[-C--:B------:R-:W-:Y:S01]  /*0fd0*/  FFMA R6, R6, R29.reuse, R5 ;  /* 0x0000001d06067223 */ /* 0x080fe20000000005 */
[----:B------:R-:W-:Y:S02]  /*0fe0*/  FFMA R10, R10, R29, R9 ;  /* 0x0000001d0a0a7223 */ /* 0x000fe40000000009 */
[----:B------:R-:W-:Y:S01]  /*0ff0*/  LDS R29, [R27+0x1f00] ;  /* 0x001f00001b1d7984 */ /* 0x000fe20000000800 */
[----:B0-----:R-:W-:-:S03]  /*1000*/  FFMA R8, R23, R4, R8 ;  /* 0x0000000417087223 */ /* 0x001fc60000000008 */
[----:B------:R-:W0:Y:S01]  /*1010*/  LDS.128 R20, [R26+0xf0] ;  /* 0x0000f0001a147984 */ /* 0x000e220000000c00 */
[-C--:B------:R-:W-:Y:S01]  /*1020*/  FFMA R9, R19, R4.reuse, R18 ;  /* 0x0000000413097223 */ /* 0x080fe20000000012 */
[-C--:B------:R-:W-:Y:S01]  /*1030*/  FFMA R18, R7, R4.reuse, R6 ;  /* 0x0000000407127223 */ /* 0x080fe20000000006 */
[----:B------:R-:W-:Y:S02]  /*1040*/  FFMA R19, R11, R4, R10 ;  /* 0x000000040b137223 */ /* 0x000fe4000000000a */
[----:B------:R-:W2:Y:S01]  /*1050*/  LDS.128 R4, [R26+0x170] ;  /* 0x000170001a047984 */ /* 0x000ea20000000c00 */
[----:B-1----:R-:W-:-:S04]  /*1060*/  FFMA R8, R17, R12, R8 ;  /* 0x0000000c11087223 */ /* 0x002fc80000000008 */
[----:B------:R-:W-:Y:S01]  /*1070*/  FFMA R13, R13, R16, R8 ;  /* 0x000000100d0d7223 */ /* 0x000fe20000000008 */
[C---:B0-----:R-:W-:Y:S02]  /*1080*/  FFMA R20, R17.reuse, R20, R9 ;  /* 0x0000001411147223 */ /* 0x041fe40000000009 */
[----:B------:R-:W0:Y:S01]  /*1090*/  LDS.128 R8, [R26+0x1f0] ;  /* 0x0001f0001a087984 */ /* 0x000e220000000c00 */
[----:B--2---:R-:W-:-:S03]  /*10a0*/  FFMA R18, R17, R4, R18 ;  /* 0x0000000411127223 */ /* 0x004fc60000000012 */
[----:B------:R-:W1:Y:S01]  /*10b0*/  LDS R4, [R27+0x1f80] ;  /* 0x001f80001b047984 */ /* 0x000e620000000800 */
[----:B------:R-:W-:Y:S01]  /*10c0*/  UIADD3 UR7, UPT, UPT, UR7, 0x1, URZ ;  /* 0x0000000107077890 */ /* 0x000fe2000fffe0ff */
[----:B------:R-:W-:-:S03]  /*10d0*/  FFMA R21, R21, R16, R20 ;  /* 0x0000001015157223 */ /* 0x000fc60000000014 */
[----:B------:R-:W-:Y:S01]  /*10e0*/  UISETP.NE.AND UP1, UPT, UR7, URZ, UPT ;  /* 0x000000ff0700728c */ /* 0x000fe2000bf25270 */
[----:B------:R-:W-:Y:S01]  /*10f0*/  FFMA R5, R5, R16, R18 ;  /* 0x0000001005057223 */ /* 0x000fe20000000012 */
[-C--:B------:R-:W-:Y:S01]  /*1100*/  FFMA R14, R14, R29.reuse, R13 ;  /* 0x0000001d0e0e7223 */ /* 0x080fe2000000000d */
[----:B------:R-:W-:Y:S01]  /*1110*/  MOV R12, UR12 ;  /* 0x0000000c000c7c02 */ /* 0x000fe20008000f00 */
[-C--:B------:R-:W-:Y:S01]  /*1120*/  FFMA R22, R22, R29.reuse, R21 ;  /* 0x0000001d16167223 */ /* 0x080fe20000000015 */
[----:B------:R-:W-:Y:S01]  /*1130*/  FFMA R6, R6, R29, R5 ;  /* 0x0000001d06067223 */ /* 0x000fe20000000005 */
[----:B------:R-:W-:Y:S02]  /*1140*/  IADD3 R2, PT, PT, R2, 0x20, RZ ;  /* 0x0000002002027810 */ /* 0x000fe40007ffe0ff */
[----:B------:R-:W-:Y:S01]  /*1150*/  LEA R3, R12, R3, 0x5 ;  /* 0x000000030c037211 */ /* 0x000fe200078e28ff */
[----:B0-----:R-:W-:-:S04]  /*1160*/  FFMA R8, R17, R8, R19 ;  /* 0x0000000811087223 */ /* 0x001fc80000000013 */
[----:B------:R-:W-:-:S04]  /*1170*/  FFMA R9, R9, R16, R8 ;  /* 0x0000001009097223 */ /* 0x000fc80000000008 */
[----:B------:R-:W-:Y:S01]  /*1180*/  FFMA R10, R10, R29, R9 ;  /* 0x0000001d0a0a7223 */ /* 0x000fe20000000009 */
[-C--:B-1----:R-:W-:Y:S01]  /*1190*/  FFMA R9, R15, R4.reuse, R14 ;  /* 0x000000040f097223 */ /* 0x082fe2000000000e */
[-C--:B------:R-:W-:Y:S01]  /*11a0*/  FFMA R23, R23, R4.reuse, R22 ;  /* 0x0000000417177223 */ /* 0x080fe20000000016 */
[-C--:B------:R-:W-:Y:S01]  /*11b0*/  FFMA R17, R7, R4.reuse, R6 ;  /* 0x0000000407117223 */ /* 0x080fe20000000006 */
[----:B------:R-:W-:Y:S01]  /*11c0*/  FFMA R19, R11, R4, R10 ;  /* 0x000000040b137223 */ /* 0x000fe2000000000a */
[----:B------:R-:W-:Y:S06]  /*11d0*/  BAR.SYNC.DEFER_BLOCKING 0x0 ;  /* 0x0000000000007b1d */ /* 0x000fec0000010000 */
[----:B------:R-:W-:Y:S05]  /*11e0*/  BRA.U UP1, `(.L_x_1) ;  /* 0xfffffff101647547 */ /* 0x000fea000b83ffff */
.L_x_0:
[----:B------:R-:W0:Y:S01]  /*11f0*/  LDC.64 R4, c[0x0][0x398] ;  /* 0x0000e600ff047b82 */ /* 0x000e220000000a00 */
[----:B------:R-:W-:-:S06]  /*1200*/  ULEA UR7, UR5, UR6, 0x5 ;  /* 0x0000000605077291 */ /* 0x000fcc000f8e28ff */
[----:B------:R-:W-:-:S05]  /*1210*/  IADD3 R3, PT, PT, R0, UR7, RZ ;  /* 0x0000000700037c10 */ /* 0x000fca000fffe0ff */
[----:B0-----:R-:W-:-:S05]  /*1220*/  IMAD.WIDE R4, R3, 0x4, R4 ;  /* 0x0000000403047825 */ /* 0x001fca00078e0204 */
[----:B------:R-:W2:Y:S01]  /*1230*/  LDG.E R2, desc[UR10][R4.64] ;  /* 0x0000000a04027981 */ /* 0x000ea2000c1e1900 */
[----:B------:R-:W-:Y:S01]  /*1240*/  MOV R3, UR12 ;  /* 0x0000000c00037c02 */ /* 0x000fe20008000f00 */
[----:B--2---:R-:W-:-:S04]  /*1250*/  FADD R11, R2, R9 ;  /* 0x00000009020b7221 */ /* 0x004fc80000000000 */
[----:B------:R-:W-:Y:S01]  /*1260*/  IMAD.WIDE R2, R3, 0x4, R4 ;  /* 0x0000000403027825 */ /* 0x000fe200078e0204 */
[----:B------:R0:W-:Y:S04]  /*1270*/  STG.E desc[UR10][R4.64], R11 ;  /* 0x0000000b04007986 */ /* 0x0001e8000c10190a */
        /* <DEDUP_REMOVED lines=10> */
[----:B0-----:R-:W2:Y:S01]  /*1320*/  LDG.E R4, desc[UR10][R8.64] ;  /* 0x0000000a08047981 */ /* 0x001ea2000c1e1900 */
[----:B------:R-:W-:-:S04]  /*1330*/  UIADD3 UR5, UPT, UPT, UR5, 0x1, URZ ;  /* 0x0000000105057890 */ /* 0x000fc8000fffe0ff */
[----:B------:R-:W-:Y:S01]  /*1340*/  UISETP.NE.AND UP1, UPT, UR5, UR8, UPT ;  /* 0x000000080500728c */ /* 0x000fe2000bf25270 */
[----:B--2---:R-:W-:-:S05]  /*1350*/  FADD R19, R4, R19 ;  /* 0x0000001304137221 */ /* 0x004fca0000000000 */
[----:B------:R1:W-:Y:S03]  /*1360*/  STG.E desc[UR10][R8.64], R19 ;  /* 0x0000001308007986 */ /* 0x0003e6000c10190a */
[----:B------:R-:W-:Y:S05]  /*1370*/  BRA.U UP1, `(.L_x_2) ;  /* 0xffffffed01c47547 */ /* 0x000fea000b83ffff */
[----:B------:R-:W-:Y:S05]  /*1380*/  BRA.U UP0, `(.L_x_3) ;  /* 0xffffffed00a07547 */ /* 0x000fea000b83ffff */
[----:B------:R-:W-:Y:S05]  /*1390*/  EXIT ;  /* 0x000000000000794d */ /* 0x000fea0003800000 */
.L_x_4:
[----:B------:R-:W-:-:S00]  /*13a0*/  BRA `(.L_x_4) ;  /* 0xfffffffc00fc7947 */ /* 0x000fc0000383ffff */
[----:B------:R-:W-:-:S00]  /*13b0*/  NOP ;  /* 0x0000000000007918 */ /* 0x000fc00000000000 */
        /* <DEDUP_REMOVED lines=12> */
.L_x_5:


//--------------------- .nv.shared._Z16block_mul_kerneliiPfS_S_ --------------------------
	.section	.nv.shared._Z16block_mul_kerneliiPfS_S_,"aw",@nobits
	.sectionflags	@""
	.align	16
	.zero		1024


//--------------------- .nv.shared.reserved.0     --------------------------
	.section	.nv.shared.reserved.0,"aw",@nobits
	.weak		__nv_reservedSMEM_offset_0_alias
	.size		__nv_reservedSMEM_offset_0_alias, 0, 64
	.other		__nv_reservedSMEM_offset_0_alias,@"STO_CUDA_RESERVED_SHARED STV_DEFAULT"
__nv_reservedSMEM_offset_0_alias:
	.zero		0
	.zero		64


//--------------------- .nv.constant0._Z16block_mul_kerneliiPfS_S_ --------------------------
	.section	.nv.constant0._Z16block_mul_kerneliiPfS_S_,"a",@progbits
	.sectionflags	@""
	.align	4
.nv.constant0._Z16block_mul_kerneliiPfS_S_:
	.zero		928


//--------------------- SYMBOLS --------------------------

	.type		.nv.reservedSmem.offset0,@object
	.size		.nv.reservedSmem.offset0,0x4
	.type		.nv.reservedSmem.cap,@object
	.size		.nv.reservedSmem.cap,0x4
